//
// Generated by NVIDIA NVVM Compiler
//
// Compiler Build ID: CL-36424714
// Cuda compilation tools, release 13.0, V13.0.88
// Based on NVVM 20.0.0
//

.version 9.0
.target sm_100
.address_size 64

	// .globl	_Z21linear_tile_64_kernelPfS_S_
.global .align 4 .b8 x[32768];
.global .align 4 .b8 w[65536];
.global .align 4 .b8 result[32768];

.visible .entry _Z21linear_tile_64_kernelPfS_S_(
	.param .u64 .ptr .align 1 _Z21linear_tile_64_kernelPfS_S__param_0,
	.param .u64 .ptr .align 1 _Z21linear_tile_64_kernelPfS_S__param_1,
	.param .u64 .ptr .align 1 _Z21linear_tile_64_kernelPfS_S__param_2
)
{
	.reg .pred 	%p<9>;
	.reg .b32 	%r<15>;
	.reg .b32 	%f<387>;
	.reg .b64 	%rd<30>;

	ld.param.u64 	%rd2, [_Z21linear_tile_64_kernelPfS_S__param_0];
	ld.param.u64 	%rd3, [_Z21linear_tile_64_kernelPfS_S__param_1];
	ld.param.u64 	%rd4, [_Z21linear_tile_64_kernelPfS_S__param_2];
	mov.u32 	%r3, %tid.y;
	mov.u32 	%r4, %ctaid.y;
	mov.u32 	%r5, %ntid.y;
	mad.lo.s32 	%r1, %r4, %r5, %r3;
	mov.u32 	%r6, %tid.x;
	mov.u32 	%r7, %ctaid.x;
	mov.u32 	%r8, %ntid.x;
	mad.lo.s32 	%r2, %r7, %r8, %r6;
	setp.lt.u32 	%p2, %r1, 64;
	setp.lt.s32 	%p3, %r2, 128;
	and.pred  	%p1, %p2, %p3;
	mul.wide.u32 	%rd5, %r1, 512;
	mov.u64 	%rd6, x;
	add.s64 	%rd1, %rd6, %rd5;
	not.pred 	%p4, %p1;
	@%p4 bra 	$L__BB0_2;
	cvta.to.global.u64 	%rd7, %rd2;
	shl.b32 	%r9, %r1, 7;
	add.s32 	%r10, %r9, %r2;
	mul.wide.s32 	%rd8, %r10, 4;
	add.s64 	%rd9, %rd7, %rd8;
	ld.global.f32 	%f1, [%rd9];
	mul.wide.s32 	%rd10, %r2, 4;
	add.s64 	%rd11, %rd1, %rd10;
	st.global.f32 	[%rd11], %f1;
$L__BB0_2:
	setp.gt.s32 	%p5, %r2, 127;
	setp.gt.u32 	%p6, %r1, 127;
	or.pred  	%p7, %p6, %p5;
	@%p7 bra 	$L__BB0_4;
	shl.b32 	%r11, %r1, 7;
	add.s32 	%r12, %r11, %r2;
	cvta.to.global.u64 	%rd12, %rd3;
	mul.wide.s32 	%rd13, %r12, 4;
	add.s64 	%rd14, %rd12, %rd13;
	ld.global.f32 	%f2, [%rd14];
	mov.u64 	%rd16, w;
	add.s64 	%rd17, %rd16, %rd5;
	mul.wide.s32 	%rd18, %r2, 4;
	add.s64 	%rd19, %rd17, %rd18;
	st.global.f32 	[%rd19], %f2;
$L__BB0_4:
	@%p4 bra 	$L__BB0_6;
	mul.wide.s32 	%rd20, %r2, 4;
	mov.u64 	%rd21, w;
	add.s64 	%rd22, %rd21, %rd20;
	ld.global.f32 	%f3, [%rd1];
	ld.global.f32 	%f4, [%rd22];
	fma.rn.f32 	%f5, %f3, %f4, 0f00000000;
	ld.global.f32 	%f6, [%rd1+4];
	ld.global.f32 	%f7, [%rd22+512];
	fma.rn.f32 	%f8, %f6, %f7, %f5;
	ld.global.f32 	%f9, [%rd1+8];
	ld.global.f32 	%f10, [%rd22+1024];
	fma.rn.f32 	%f11, %f9, %f10, %f8;
	ld.global.f32 	%f12, [%rd1+12];
	ld.global.f32 	%f13, [%rd22+1536];
	fma.rn.f32 	%f14, %f12, %f13, %f11;
	ld.global.f32 	%f15, [%rd1+16];
	ld.global.f32 	%f16, [%rd22+2048];
	fma.rn.f32 	%f17, %f15, %f16, %f14;
	ld.global.f32 	%f18, [%rd1+20];
	ld.global.f32 	%f19, [%rd22+2560];
	fma.rn.f32 	%f20, %f18, %f19, %f17;
	ld.global.f32 	%f21, [%rd1+24];
	ld.global.f32 	%f22, [%rd22+3072];
	fma.rn.f32 	%f23, %f21, %f22, %f20;
	ld.global.f32 	%f24, [%rd1+28];
	ld.global.f32 	%f25, [%rd22+3584];
	fma.rn.f32 	%f26, %f24, %f25, %f23;
	ld.global.f32 	%f27, [%rd1+32];
	ld.global.f32 	%f28, [%rd22+4096];
	fma.rn.f32 	%f29, %f27, %f28, %f26;
	ld.global.f32 	%f30, [%rd1+36];
	ld.global.f32 	%f31, [%rd22+4608];
	fma.rn.f32 	%f32, %f30, %f31, %f29;
	ld.global.f32 	%f33, [%rd1+40];
	ld.global.f32 	%f34, [%rd22+5120];
	fma.rn.f32 	%f35, %f33, %f34, %f32;
	ld.global.f32 	%f36, [%rd1+44];
	ld.global.f32 	%f37, [%rd22+5632];
	fma.rn.f32 	%f38, %f36, %f37, %f35;
	ld.global.f32 	%f39, [%rd1+48];
	ld.global.f32 	%f40, [%rd22+6144];
	fma.rn.f32 	%f41, %f39, %f40, %f38;
	ld.global.f32 	%f42, [%rd1+52];
	ld.global.f32 	%f43, [%rd22+6656];
	fma.rn.f32 	%f44, %f42, %f43, %f41;
	ld.global.f32 	%f45, [%rd1+56];
	ld.global.f32 	%f46, [%rd22+7168];
	fma.rn.f32 	%f47, %f45, %f46, %f44;
	ld.global.f32 	%f48, [%rd1+60];
	ld.global.f32 	%f49, [%rd22+7680];
	fma.rn.f32 	%f50, %f48, %f49, %f47;
	ld.global.f32 	%f51, [%rd1+64];
	ld.global.f32 	%f52, [%rd22+8192];
	fma.rn.f32 	%f53, %f51, %f52, %f50;
	ld.global.f32 	%f54, [%rd1+68];
	ld.global.f32 	%f55, [%rd22+8704];
	fma.rn.f32 	%f56, %f54, %f55, %f53;
	ld.global.f32 	%f57, [%rd1+72];
	ld.global.f32 	%f58, [%rd22+9216];
	fma.rn.f32 	%f59, %f57, %f58, %f56;
	ld.global.f32 	%f60, [%rd1+76];
	ld.global.f32 	%f61, [%rd22+9728];
	fma.rn.f32 	%f62, %f60, %f61, %f59;
	ld.global.f32 	%f63, [%rd1+80];
	ld.global.f32 	%f64, [%rd22+10240];
	fma.rn.f32 	%f65, %f63, %f64, %f62;
	ld.global.f32 	%f66, [%rd1+84];
	ld.global.f32 	%f67, [%rd22+10752];
	fma.rn.f32 	%f68, %f66, %f67, %f65;
	ld.global.f32 	%f69, [%rd1+88];
	ld.global.f32 	%f70, [%rd22+11264];
	fma.rn.f32 	%f71, %f69, %f70, %f68;
	ld.global.f32 	%f72, [%rd1+92];
	ld.global.f32 	%f73, [%rd22+11776];
	fma.rn.f32 	%f74, %f72, %f73, %f71;
	ld.global.f32 	%f75, [%rd1+96];
	ld.global.f32 	%f76, [%rd22+12288];
	fma.rn.f32 	%f77, %f75, %f76, %f74;
	ld.global.f32 	%f78, [%rd1+100];
	ld.global.f32 	%f79, [%rd22+12800];
	fma.rn.f32 	%f80, %f78, %f79, %f77;
	ld.global.f32 	%f81, [%rd1+104];
	ld.global.f32 	%f82, [%rd22+13312];
	fma.rn.f32 	%f83, %f81, %f82, %f80;
	ld.global.f32 	%f84, [%rd1+108];
	ld.global.f32 	%f85, [%rd22+13824];
	fma.rn.f32 	%f86, %f84, %f85, %f83;
	ld.global.f32 	%f87, [%rd1+112];
	ld.global.f32 	%f88, [%rd22+14336];
	fma.rn.f32 	%f89, %f87, %f88, %f86;
	ld.global.f32 	%f90, [%rd1+116];
	ld.global.f32 	%f91, [%rd22+14848];
	fma.rn.f32 	%f92, %f90, %f91, %f89;
	ld.global.f32 	%f93, [%rd1+120];
	ld.global.f32 	%f94, [%rd22+15360];
	fma.rn.f32 	%f95, %f93, %f94, %f92;
	ld.global.f32 	%f96, [%rd1+124];
	ld.global.f32 	%f97, [%rd22+15872];
	fma.rn.f32 	%f98, %f96, %f97, %f95;
	ld.global.f32 	%f99, [%rd1+128];
	ld.global.f32 	%f100, [%rd22+16384];
	fma.rn.f32 	%f101, %f99, %f100, %f98;
	ld.global.f32 	%f102, [%rd1+132];
	ld.global.f32 	%f103, [%rd22+16896];
	fma.rn.f32 	%f104, %f102, %f103, %f101;
	ld.global.f32 	%f105, [%rd1+136];
	ld.global.f32 	%f106, [%rd22+17408];
	fma.rn.f32 	%f107, %f105, %f106, %f104;
	ld.global.f32 	%f108, [%rd1+140];
	ld.global.f32 	%f109, [%rd22+17920];
	fma.rn.f32 	%f110, %f108, %f109, %f107;
	ld.global.f32 	%f111, [%rd1+144];
	ld.global.f32 	%f112, [%rd22+18432];
	fma.rn.f32 	%f113, %f111, %f112, %f110;
	ld.global.f32 	%f114, [%rd1+148];
	ld.global.f32 	%f115, [%rd22+18944];
	fma.rn.f32 	%f116, %f114, %f115, %f113;
	ld.global.f32 	%f117, [%rd1+152];
	ld.global.f32 	%f118, [%rd22+19456];
	fma.rn.f32 	%f119, %f117, %f118, %f116;
	ld.global.f32 	%f120, [%rd1+156];
	ld.global.f32 	%f121, [%rd22+19968];
	fma.rn.f32 	%f122, %f120, %f121, %f119;
	ld.global.f32 	%f123, [%rd1+160];
	ld.global.f32 	%f124, [%rd22+20480];
	fma.rn.f32 	%f125, %f123, %f124, %f122;
	ld.global.f32 	%f126, [%rd1+164];
	ld.global.f32 	%f127, [%rd22+20992];
	fma.rn.f32 	%f128, %f126, %f127, %f125;
	ld.global.f32 	%f129, [%rd1+168];
	ld.global.f32 	%f130, [%rd22+21504];
	fma.rn.f32 	%f131, %f129, %f130, %f128;
	ld.global.f32 	%f132, [%rd1+172];
	ld.global.f32 	%f133, [%rd22+22016];
	fma.rn.f32 	%f134, %f132, %f133, %f131;
	ld.global.f32 	%f135, [%rd1+176];
	ld.global.f32 	%f136, [%rd22+22528];
	fma.rn.f32 	%f137, %f135, %f136, %f134;
	ld.global.f32 	%f138, [%rd1+180];
	ld.global.f32 	%f139, [%rd22+23040];
	fma.rn.f32 	%f140, %f138, %f139, %f137;
	ld.global.f32 	%f141, [%rd1+184];
	ld.global.f32 	%f142, [%rd22+23552];
	fma.rn.f32 	%f143, %f141, %f142, %f140;
	ld.global.f32 	%f144, [%rd1+188];
	ld.global.f32 	%f145, [%rd22+24064];
	fma.rn.f32 	%f146, %f144, %f145, %f143;
	ld.global.f32 	%f147, [%rd1+192];
	ld.global.f32 	%f148, [%rd22+24576];
	fma.rn.f32 	%f149, %f147, %f148, %f146;
	ld.global.f32 	%f150, [%rd1+196];
	ld.global.f32 	%f151, [%rd22+25088];
	fma.rn.f32 	%f152, %f150, %f151, %f149;
	ld.global.f32 	%f153, [%rd1+200];
	ld.global.f32 	%f154, [%rd22+25600];
	fma.rn.f32 	%f155, %f153, %f154, %f152;
	ld.global.f32 	%f156, [%rd1+204];
	ld.global.f32 	%f157, [%rd22+26112];
	fma.rn.f32 	%f158, %f156, %f157, %f155;
	ld.global.f32 	%f159, [%rd1+208];
	ld.global.f32 	%f160, [%rd22+26624];
	fma.rn.f32 	%f161, %f159, %f160, %f158;
	ld.global.f32 	%f162, [%rd1+212];
	ld.global.f32 	%f163, [%rd22+27136];
	fma.rn.f32 	%f164, %f162, %f163, %f161;
	ld.global.f32 	%f165, [%rd1+216];
	ld.global.f32 	%f166, [%rd22+27648];
	fma.rn.f32 	%f167, %f165, %f166, %f164;
	ld.global.f32 	%f168, [%rd1+220];
	ld.global.f32 	%f169, [%rd22+28160];
	fma.rn.f32 	%f170, %f168, %f169, %f167;
	ld.global.f32 	%f171, [%rd1+224];
	ld.global.f32 	%f172, [%rd22+28672];
	fma.rn.f32 	%f173, %f171, %f172, %f170;
	ld.global.f32 	%f174, [%rd1+228];
	ld.global.f32 	%f175, [%rd22+29184];
	fma.rn.f32 	%f176, %f174, %f175, %f173;
	ld.global.f32 	%f177, [%rd1+232];
	ld.global.f32 	%f178, [%rd22+29696];
	fma.rn.f32 	%f179, %f177, %f178, %f176;
	ld.global.f32 	%f180, [%rd1+236];
	ld.global.f32 	%f181, [%rd22+30208];
	fma.rn.f32 	%f182, %f180, %f181, %f179;
	ld.global.f32 	%f183, [%rd1+240];
	ld.global.f32 	%f184, [%rd22+30720];
	fma.rn.f32 	%f185, %f183, %f184, %f182;
	ld.global.f32 	%f186, [%rd1+244];
	ld.global.f32 	%f187, [%rd22+31232];
	fma.rn.f32 	%f188, %f186, %f187, %f185;
	ld.global.f32 	%f189, [%rd1+248];
	ld.global.f32 	%f190, [%rd22+31744];
	fma.rn.f32 	%f191, %f189, %f190, %f188;
	ld.global.f32 	%f192, [%rd1+252];
	ld.global.f32 	%f193, [%rd22+32256];
	fma.rn.f32 	%f194, %f192, %f193, %f191;
	ld.global.f32 	%f195, [%rd1+256];
	ld.global.f32 	%f196, [%rd22+32768];
	fma.rn.f32 	%f197, %f195, %f196, %f194;
	ld.global.f32 	%f198, [%rd1+260];
	ld.global.f32 	%f199, [%rd22+33280];
	fma.rn.f32 	%f200, %f198, %f199, %f197;
	ld.global.f32 	%f201, [%rd1+264];
	ld.global.f32 	%f202, [%rd22+33792];
	fma.rn.f32 	%f203, %f201, %f202, %f200;
	ld.global.f32 	%f204, [%rd1+268];
	ld.global.f32 	%f205, [%rd22+34304];
	fma.rn.f32 	%f206, %f204, %f205, %f203;
	ld.global.f32 	%f207, [%rd1+272];
	ld.global.f32 	%f208, [%rd22+34816];
	fma.rn.f32 	%f209, %f207, %f208, %f206;
	ld.global.f32 	%f210, [%rd1+276];
	ld.global.f32 	%f211, [%rd22+35328];
	fma.rn.f32 	%f212, %f210, %f211, %f209;
	ld.global.f32 	%f213, [%rd1+280];
	ld.global.f32 	%f214, [%rd22+35840];
	fma.rn.f32 	%f215, %f213, %f214, %f212;
	ld.global.f32 	%f216, [%rd1+284];
	ld.global.f32 	%f217, [%rd22+36352];
	fma.rn.f32 	%f218, %f216, %f217, %f215;
	ld.global.f32 	%f219, [%rd1+288];
	ld.global.f32 	%f220, [%rd22+36864];
	fma.rn.f32 	%f221, %f219, %f220, %f218;
	ld.global.f32 	%f222, [%rd1+292];
	ld.global.f32 	%f223, [%rd22+37376];
	fma.rn.f32 	%f224, %f222, %f223, %f221;
	ld.global.f32 	%f225, [%rd1+296];
	ld.global.f32 	%f226, [%rd22+37888];
	fma.rn.f32 	%f227, %f225, %f226, %f224;
	ld.global.f32 	%f228, [%rd1+300];
	ld.global.f32 	%f229, [%rd22+38400];
	fma.rn.f32 	%f230, %f228, %f229, %f227;
	ld.global.f32 	%f231, [%rd1+304];
	ld.global.f32 	%f232, [%rd22+38912];
	fma.rn.f32 	%f233, %f231, %f232, %f230;
	ld.global.f32 	%f234, [%rd1+308];
	ld.global.f32 	%f235, [%rd22+39424];
	fma.rn.f32 	%f236, %f234, %f235, %f233;
	ld.global.f32 	%f237, [%rd1+312];
	ld.global.f32 	%f238, [%rd22+39936];
	fma.rn.f32 	%f239, %f237, %f238, %f236;
	ld.global.f32 	%f240, [%rd1+316];
	ld.global.f32 	%f241, [%rd22+40448];
	fma.rn.f32 	%f242, %f240, %f241, %f239;
	ld.global.f32 	%f243, [%rd1+320];
	ld.global.f32 	%f244, [%rd22+40960];
	fma.rn.f32 	%f245, %f243, %f244, %f242;
	ld.global.f32 	%f246, [%rd1+324];
	ld.global.f32 	%f247, [%rd22+41472];
	fma.rn.f32 	%f248, %f246, %f247, %f245;
	ld.global.f32 	%f249, [%rd1+328];
	ld.global.f32 	%f250, [%rd22+41984];
	fma.rn.f32 	%f251, %f249, %f250, %f248;
	ld.global.f32 	%f252, [%rd1+332];
	ld.global.f32 	%f253, [%rd22+42496];
	fma.rn.f32 	%f254, %f252, %f253, %f251;
	ld.global.f32 	%f255, [%rd1+336];
	ld.global.f32 	%f256, [%rd22+43008];
	fma.rn.f32 	%f257, %f255, %f256, %f254;
	ld.global.f32 	%f258, [%rd1+340];
	ld.global.f32 	%f259, [%rd22+43520];
	fma.rn.f32 	%f260, %f258, %f259, %f257;
	ld.global.f32 	%f261, [%rd1+344];
	ld.global.f32 	%f262, [%rd22+44032];
	fma.rn.f32 	%f263, %f261, %f262, %f260;
	ld.global.f32 	%f264, [%rd1+348];
	ld.global.f32 	%f265, [%rd22+44544];
	fma.rn.f32 	%f266, %f264, %f265, %f263;
	ld.global.f32 	%f267, [%rd1+352];
	ld.global.f32 	%f268, [%rd22+45056];
	fma.rn.f32 	%f269, %f267, %f268, %f266;
	ld.global.f32 	%f270, [%rd1+356];
	ld.global.f32 	%f271, [%rd22+45568];
	fma.rn.f32 	%f272, %f270, %f271, %f269;
	ld.global.f32 	%f273, [%rd1+360];
	ld.global.f32 	%f274, [%rd22+46080];
	fma.rn.f32 	%f275, %f273, %f274, %f272;
	ld.global.f32 	%f276, [%rd1+364];
	ld.global.f32 	%f277, [%rd22+46592];
	fma.rn.f32 	%f278, %f276, %f277, %f275;
	ld.global.f32 	%f279, [%rd1+368];
	ld.global.f32 	%f280, [%rd22+47104];
	fma.rn.f32 	%f281, %f279, %f280, %f278;
	ld.global.f32 	%f282, [%rd1+372];
	ld.global.f32 	%f283, [%rd22+47616];
	fma.rn.f32 	%f284, %f282, %f283, %f281;
	ld.global.f32 	%f285, [%rd1+376];
	ld.global.f32 	%f286, [%rd22+48128];
	fma.rn.f32 	%f287, %f285, %f286, %f284;
	ld.global.f32 	%f288, [%rd1+380];
	ld.global.f32 	%f289, [%rd22+48640];
	fma.rn.f32 	%f290, %f288, %f289, %f287;
	ld.global.f32 	%f291, [%rd1+384];
	ld.global.f32 	%f292, [%rd22+49152];
	fma.rn.f32 	%f293, %f291, %f292, %f290;
	ld.global.f32 	%f294, [%rd1+388];
	ld.global.f32 	%f295, [%rd22+49664];
	fma.rn.f32 	%f296, %f294, %f295, %f293;
	ld.global.f32 	%f297, [%rd1+392];
	ld.global.f32 	%f298, [%rd22+50176];
	fma.rn.f32 	%f299, %f297, %f298, %f296;
	ld.global.f32 	%f300, [%rd1+396];
	ld.global.f32 	%f301, [%rd22+50688];
	fma.rn.f32 	%f302, %f300, %f301, %f299;
	ld.global.f32 	%f303, [%rd1+400];
	ld.global.f32 	%f304, [%rd22+51200];
	fma.rn.f32 	%f305, %f303, %f304, %f302;
	ld.global.f32 	%f306, [%rd1+404];
	ld.global.f32 	%f307, [%rd22+51712];
	fma.rn.f32 	%f308, %f306, %f307, %f305;
	ld.global.f32 	%f309, [%rd1+408];
	ld.global.f32 	%f310, [%rd22+52224];
	fma.rn.f32 	%f311, %f309, %f310, %f308;
	ld.global.f32 	%f312, [%rd1+412];
	ld.global.f32 	%f313, [%rd22+52736];
	fma.rn.f32 	%f314, %f312, %f313, %f311;
	ld.global.f32 	%f315, [%rd1+416];
	ld.global.f32 	%f316, [%rd22+53248];
	fma.rn.f32 	%f317, %f315, %f316, %f314;
	ld.global.f32 	%f318, [%rd1+420];
	ld.global.f32 	%f319, [%rd22+53760];
	fma.rn.f32 	%f320, %f318, %f319, %f317;
	ld.global.f32 	%f321, [%rd1+424];
	ld.global.f32 	%f322, [%rd22+54272];
	fma.rn.f32 	%f323, %f321, %f322, %f320;
	ld.global.f32 	%f324, [%rd1+428];
	ld.global.f32 	%f325, [%rd22+54784];
	fma.rn.f32 	%f326, %f324, %f325, %f323;
	ld.global.f32 	%f327, [%rd1+432];
	ld.global.f32 	%f328, [%rd22+55296];
	fma.rn.f32 	%f329, %f327, %f328, %f326;
	ld.global.f32 	%f330, [%rd1+436];
	ld.global.f32 	%f331, [%rd22+55808];
	fma.rn.f32 	%f332, %f330, %f331, %f329;
	ld.global.f32 	%f333, [%rd1+440];
	ld.global.f32 	%f334, [%rd22+56320];
	fma.rn.f32 	%f335, %f333, %f334, %f332;
	ld.global.f32 	%f336, [%rd1+444];
	ld.global.f32 	%f337, [%rd22+56832];
	fma.rn.f32 	%f338, %f336, %f337, %f335;
	ld.global.f32 	%f339, [%rd1+448];
	ld.global.f32 	%f340, [%rd22+57344];
	fma.rn.f32 	%f341, %f339, %f340, %f338;
	ld.global.f32 	%f342, [%rd1+452];
	ld.global.f32 	%f343, [%rd22+57856];
	fma.rn.f32 	%f344, %f342, %f343, %f341;
	ld.global.f32 	%f345, [%rd1+456];
	ld.global.f32 	%f346, [%rd22+58368];
	fma.rn.f32 	%f347, %f345, %f346, %f344;
	ld.global.f32 	%f348, [%rd1+460];
	ld.global.f32 	%f349, [%rd22+58880];
	fma.rn.f32 	%f350, %f348, %f349, %f347;
	ld.global.f32 	%f351, [%rd1+464];
	ld.global.f32 	%f352, [%rd22+59392];
	fma.rn.f32 	%f353, %f351, %f352, %f350;
	ld.global.f32 	%f354, [%rd1+468];
	ld.global.f32 	%f355, [%rd22+59904];
	fma.rn.f32 	%f356, %f354, %f355, %f353;
	ld.global.f32 	%f357, [%rd1+472];
	ld.global.f32 	%f358, [%rd22+60416];
	fma.rn.f32 	%f359, %f357, %f358, %f356;
	ld.global.f32 	%f360, [%rd1+476];
	ld.global.f32 	%f361, [%rd22+60928];
	fma.rn.f32 	%f362, %f360, %f361, %f359;
	ld.global.f32 	%f363, [%rd1+480];
	ld.global.f32 	%f364, [%rd22+61440];
	fma.rn.f32 	%f365, %f363, %f364, %f362;
	ld.global.f32 	%f366, [%rd1+484];
	ld.global.f32 	%f367, [%rd22+61952];
	fma.rn.f32 	%f368, %f366, %f367, %f365;
	ld.global.f32 	%f369, [%rd1+488];
	ld.global.f32 	%f370, [%rd22+62464];
	fma.rn.f32 	%f371, %f369, %f370, %f368;
	ld.global.f32 	%f372, [%rd1+492];
	ld.global.f32 	%f373, [%rd22+62976];
	fma.rn.f32 	%f374, %f372, %f373, %f371;
	ld.global.f32 	%f375, [%rd1+496];
	ld.global.f32 	%f376, [%rd22+63488];
	fma.rn.f32 	%f377, %f375, %f376, %f374;
	ld.global.f32 	%f378, [%rd1+500];
	ld.global.f32 	%f379, [%rd22+64000];
	fma.rn.f32 	%f380, %f378, %f379, %f377;
	ld.global.f32 	%f381, [%rd1+504];
	ld.global.f32 	%f382, [%rd22+64512];
	fma.rn.f32 	%f383, %f381, %f382, %f380;
	ld.global.f32 	%f384, [%rd1+508];
	ld.global.f32 	%f385, [%rd22+65024];
	fma.rn.f32 	%f386, %f384, %f385, %f383;
	mov.u64 	%rd24, result;
	add.s64 	%rd25, %rd24, %rd5;
	add.s64 	%rd26, %rd25, %rd20;
	st.global.f32 	[%rd26], %f386;
	shl.b32 	%r13, %r1, 7;
	add.s32 	%r14, %r13, %r2;
	cvta.to.global.u64 	%rd27, %rd4;
	mul.wide.s32 	%rd28, %r14, 4;
	add.s64 	%rd29, %rd27, %rd28;
	st.global.f32 	[%rd29], %f386;
$L__BB0_6:
	ret;

}


// ===== COMPILED SASS (sm_100) =====

	.target	sm_100

	.elftype	@"ET_EXEC"


//--------------------- .note.nv.tkinfo           --------------------------
	.section	.note.nv.tkinfo,"",@"SHT_NOTE"
	.sectionflags	@"SHF_NOTE_NV_TKINFO"
	.tkinfo
        /*0018*/ 	.word	0x00000002
        /*0030*/ 	.string	""
        /*0030*/ 	.string	"ptxas"
        /*0030*/ 	.string	"Cuda compilation tools, release 13.0, V13.0.88"
        /*0030*/ 	.string	"Build cuda_13.0.r13.0/compiler.36424714_0"
        /*0030*/ 	.string	"-arch sm_100 -m 64 "



//--------------------- .note.nv.cuinfo           --------------------------
	.section	.note.nv.cuinfo,"",@"SHT_NOTE"
	.sectionflags	@"SHF_NOTE_NV_CUINFO"
        /*0018*/ 	.short	0x0002
        /*001a*/ 	.short	0x0064
        /*001c*/ 	.short	0x0082
	.zero		2


//--------------------- .nv.info                  --------------------------
	.section	.nv.info,"",@"SHT_CUDA_INFO"
	.align	4


	//----- nvinfo : EIATTR_REGCOUNT
	.align		4
        /*0000*/ 	.byte	0x04, 0x2f
        /*0002*/ 	.short	(.L_4 - .L_3)
	.align		4
.L_3:
        /*0004*/ 	.word	index@(_Z21linear_tile_64_kernelPfS_S_)
        /*0008*/ 	.word	0x00000020


	//----- nvinfo : EIATTR_FRAME_SIZE
	.align		4
.L_4:
        /*000c*/ 	.byte	0x04, 0x11
        /*000e*/ 	.short	(.L_6 - .L_5)
	.align		4
.L_5:
        /*0010*/ 	.word	index@(_Z21linear_tile_64_kernelPfS_S_)
        /*0014*/ 	.word	0x00000000


	//----- nvinfo : EIATTR_MIN_STACK_SIZE
	.align		4
.L_6:
        /*0018*/ 	.byte	0x04, 0x12
        /*001a*/ 	.short	(.L_8 - .L_7)
	.align		4
.L_7:
        /*001c*/ 	.word	index@(_Z21linear_tile_64_kernelPfS_S_)
        /*0020*/ 	.word	0x00000000
.L_8:


//--------------------- .nv.compat                --------------------------
	.section	.nv.compat,"",@"SHT_CUDA_COMPAT_INFO"
	.align	4
        /*0000*/ 	.byte	0x02, 0x09, 0x00, 0x00, 0x02, 0x02, 0x01, 0x00, 0x02, 0x05, 0x05, 0x00, 0x03, 0x07, 0x01, 0x01
        /*0010*/ 	.byte	0x02, 0x03, 0x00, 0x00, 0x02, 0x06, 0x01, 0x00, 0x04, 0x0b, 0x08, 0x00, 0x09, 0x00, 0x00, 0x00
        /*0020*/ 	.byte	0x00, 0x00, 0x00, 0x00


//--------------------- .nv.info._Z21linear_tile_64_kernelPfS_S_ --------------------------
	.section	.nv.info._Z21linear_tile_64_kernelPfS_S_,"",@"SHT_CUDA_INFO"
	.sectionflags	@""
	.align	4


	//----- nvinfo : EIATTR_CUDA_API_VERSION
	.align		4
        /*0000*/ 	.byte	0x04, 0x37
        /*0002*/ 	.short	(.L_10 - .L_9)
.L_9:
        /*0004*/ 	.word	0x00000082


	//----- nvinfo : EIATTR_KPARAM_INFO
	.align		4
.L_10:
        /*0008*/ 	.byte	0x04, 0x17
        /*000a*/ 	.short	(.L_12 - .L_11)
.L_11:
        /*000c*/ 	.word	0x00000000
        /*0010*/ 	.short	0x0002
        /*0012*/ 	.short	0x0010
        /*0014*/ 	.byte	0x00, 0xf5, 0x21, 0x00


	//----- nvinfo : EIATTR_KPARAM_INFO
	.align		4
.L_12:
        /*0018*/ 	.byte	0x04, 0x17
        /*001a*/ 	.short	(.L_14 - .L_13)
.L_13:
        /*001c*/ 	.word	0x00000000
        /*0020*/ 	.short	0x0001
        /*0022*/ 	.short	0x0008
        /*0024*/ 	.byte	0x00, 0xf5, 0x21, 0x00


	//----- nvinfo : EIATTR_KPARAM_INFO
	.align		4
.L_14:
        /*0028*/ 	.byte	0x04, 0x17
        /*002a*/ 	.short	(.L_16 - .L_15)
.L_15:
        /*002c*/ 	.word	0x00000000
        /*0030*/ 	.short	0x0000
        /*0032*/ 	.short	0x0000
        /*0034*/ 	.byte	0x00, 0xf5, 0x21, 0x00


	//----- nvinfo : EIATTR_SPARSE_MMA_MASK
	.align		4
.L_16:
        /*0038*/ 	.byte	0x03, 0x50
        /*003a*/ 	.short	0x0000


	//----- nvinfo : EIATTR_MAXREG_COUNT
	.align		4
        /*003c*/ 	.byte	0x03, 0x1b
        /*003e*/ 	.short	0x00ff


	//----- nvinfo : EIATTR_MERCURY_ISA_VERSION
	.align		4
        /*0040*/ 	.byte	0x03, 0x5f
        /*0042*/ 	.short	0x0101


	//----- nvinfo : EIATTR_VRC_CTA_INIT_COUNT
	.align		4
        /*0044*/ 	.byte	0x02, 0x4a
	.zero		1
	.zero		1


	//----- nvinfo : EIATTR_EXIT_INSTR_OFFSETS
	.align		4
        /*0048*/ 	.byte	0x04, 0x1c
        /*004a*/ 	.short	(.L_18 - .L_17)


	//   ....[0]....
.L_17:
        /*004c*/ 	.word	0x00000210


	//   ....[1]....
        /*0050*/ 	.word	0x00001ac0


	//----- nvinfo : EIATTR_CRS_STACK_SIZE
	.align		4
.L_18:
        /*0054*/ 	.byte	0x04, 0x1e
        /*0056*/ 	.short	(.L_20 - .L_19)
.L_19:
        /*0058*/ 	.word	0x00000000


	//----- nvinfo : EIATTR_CBANK_PARAM_SIZE
	.align		4
.L_20:
        /*005c*/ 	.byte	0x03, 0x19
        /*005e*/ 	.short	0x0018


	//----- nvinfo : EIATTR_PARAM_CBANK
	.align		4
        /*0060*/ 	.byte	0x04, 0x0a
        /*0062*/ 	.short	(.L_22 - .L_21)
	.align		4
.L_21:
        /*0064*/ 	.word	index@(.nv.constant0._Z21linear_tile_64_kernelPfS_S_)
        /*0068*/ 	.short	0x0380
        /*006a*/ 	.short	0x0018


	//----- nvinfo : EIATTR_SW_WAR
	.align		4
.L_22:
        /*006c*/ 	.byte	0x04, 0x36
        /*006e*/ 	.short	(.L_24 - .L_23)
.L_23:
        /*0070*/ 	.word	0x00000008
.L_24:


//--------------------- .nv.callgraph             --------------------------
	.section	.nv.callgraph,"",@"SHT_CUDA_CALLGRAPH"
	.align	4
	.sectionentsize	8
	.align		4
        /*0000*/ 	.word	0x00000000
	.align		4
        /*0004*/ 	.word	0xffffffff
	.align		4
        /*0008*/ 	.word	0x00000000
	.align		4
        /*000c*/ 	.word	0xfffffffe
	.align		4
        /*0010*/ 	.word	0x00000000
	.align		4
        /*0014*/ 	.word	0xfffffffd
	.align		4
        /*0018*/ 	.word	0x00000000
	.align		4
        /*001c*/ 	.word	0xfffffffc


//--------------------- .nv.constant4             --------------------------
	.section	.nv.constant4,"a",@progbits
	.align	8
	.align		8
.nv.constant4:
        /*0000*/ 	.dword	x
	.align		8
        /*0008*/ 	.dword	w
	.align		8
        /*0010*/ 	.dword	result


//--------------------- .text._Z21linear_tile_64_kernelPfS_S_ --------------------------
	.section	.text._Z21linear_tile_64_kernelPfS_S_,"ax",@progbits
	.align	128
        .global         _Z21linear_tile_64_kernelPfS_S_
        .type           _Z21linear_tile_64_kernelPfS_S_,@function
        .size           _Z21linear_tile_64_kernelPfS_S_,(.L_x_3 - _Z21linear_tile_64_kernelPfS_S_)
        .other          _Z21linear_tile_64_kernelPfS_S_,@"STO_CUDA_ENTRY STV_DEFAULT"
_Z21linear_tile_64_kernelPfS_S_:
.text._Z21linear_tile_64_kernelPfS_S_:
[----:B------:R-:W-:Y:S01]  /*0000*/  LDC R1, c[0x0][0x37c] ;  /* 0x0000df00ff017b82 */ /* 0x000fe20000000800 */
[----:B------:R-:W0:Y:S07]  /*0010*/  S2R R7, SR_TID.X ;  /* 0x0000000000077919 */ /* 0x000e2e0000002100 */
[----:B------:R-:W1:Y:S01]  /*0020*/  LDC R3, c[0x0][0x364] ;  /* 0x0000d900ff037b82 */ /* 0x000e620000000800 */
[----:B------:R-:W1:Y:S07]  /*0030*/  S2R R6, SR_TID.Y ;  /* 0x0000000000067919 */ /* 0x000e6e0000002200 */
[----:B------:R-:W0:Y:S08]  /*0040*/  S2UR UR5, SR_CTAID.X ;  /* 0x00000000000579c3 */ /* 0x000e300000002500 */
[----:B------:R-:W0:Y:S08]  /*0050*/  LDC R0, c[0x0][0x360] ;  /* 0x0000d800ff007b82 */ /* 0x000e300000000800 */
[----:B------:R-:W1:Y:S01]  /*0060*/  S2UR UR4, SR_CTAID.Y ;  /* 0x00000000000479c3 */ /* 0x000e620000002600 */
[----:B0-----:R-:W-:-:S05]  /*0070*/  IMAD R7, R0, UR5, R7 ;  /* 0x0000000500077c24 */ /* 0x001fca000f8e0207 */
[----:B------:R-:W-:Y:S01]  /*0080*/  ISETP.GE.AND P0, PT, R7, 0x80, PT ;  /* 0x000000800700780c */ /* 0x000fe20003f06270 */
[----:B-1----:R-:W-:Y:S01]  /*0090*/  IMAD R6, R3, UR4, R6 ;  /* 0x0000000403067c24 */ /* 0x002fe2000f8e0206 */
[----:B------:R-:W0:Y:S04]  /*00a0*/  LDCU.64 UR4, c[0x0][0x358] ;  /* 0x00006b00ff0477ac */ /* 0x000e280008000a00 */
[----:B------:R-:W-:-:S13]  /*00b0*/  ISETP.LT.U32.AND P0, PT, R6, 0x40, !P0 ;  /* 0x000000400600780c */ /* 0x000fda0004701070 */
[----:B------:R-:W1:Y:S01]  /*00c0*/  @P0 LDC.64 R2, c[0x0][0x380] ;  /* 0x0000e000ff020b82 */ /* 0x000e620000000a00 */
[----:B------:R-:W-:-:S05]  /*00d0*/  @P0 LEA R5, R6, R7, 0x7 ;  /* 0x0000000706050211 */ /* 0x000fca00078e38ff */
[----:B-1----:R-:W-:Y:S02]  /*00e0*/  @P0 IMAD.WIDE R2, R5, 0x4, R2 ;  /* 0x0000000405020825 */ /* 0x002fe400078e0202 */
[----:B------:R-:W1:Y:S04]  /*00f0*/  LDC.64 R4, c[0x4][RZ] ;  /* 0x01000000ff047b82 */ /* 0x000e680000000a00 */
[----:B0-----:R-:W2:Y:S01]  /*0100*/  @P0 LDG.E R3, desc[UR4][R2.64] ;  /* 0x0000000402030981 */ /* 0x001ea2000c1e1900 */
[----:B------:R-:W-:Y:S01]  /*0110*/  ISETP.GT.AND P1, PT, R7, 0x7f, PT ;  /* 0x0000007f0700780c */ /* 0x000fe20003f24270 */
[----:B------:R-:W-:Y:S03]  /*0120*/  BSSY.RECONVERGENT B0, `(.L_x_0) ;  /* 0x000000e000007945 */ /* 0x000fe60003800200 */
[C---:B------:R-:W-:Y:S01]  /*0130*/  ISETP.GT.U32.OR P1, PT, R6.reuse, 0x7f, P1 ;  /* 0x0000007f0600780c */ /* 0x040fe20000f24470 */
[----:B-1----:R-:W-:-:S04]  /*0140*/  IMAD.WIDE.U32 R4, R6, 0x200, R4 ;  /* 0x0000020006047825 */ /* 0x002fc800078e0004 */
[----:B------:R-:W-:-:S05]  /*0150*/  @P0 IMAD.WIDE R8, R7, 0x4, R4 ;  /* 0x0000000407080825 */ /* 0x000fca00078e0204 */
[----:B--2---:R0:W-:Y:S03]  /*0160*/  @P0 STG.E desc[UR4][R8.64], R3 ;  /* 0x0000000308000986 */ /* 0x0041e6000c101904 */
[----:B------:R-:W-:Y:S05]  /*0170*/  @P1 BRA `(.L_x_1) ;  /* 0x0000000000201947 */ /* 0x000fea0003800000 */
[----:B0-----:R-:W0:Y:S01]  /*0180*/  LDC.64 R2, c[0x0][0x388] ;  /* 0x0000e200ff027b82 */ /* 0x001e220000000a00 */
[----:B------:R-:W-:-:S05]  /*0190*/  LEA R9, R6, R7, 0x7 ;  /* 0x0000000706097211 */ /* 0x000fca00078e38ff */
[----:B0-----:R-:W-:Y:S02]  /*01a0*/  IMAD.WIDE R2, R9, 0x4, R2 ;  /* 0x0000000409027825 */ /* 0x001fe400078e0202 */
[----:B------:R-:W0:Y:S04]  /*01b0*/  LDC.64 R8, c[0x4][0x8] ;  /* 0x01000200ff087b82 */ /* 0x000e280000000a00 */
[----:B------:R-:W2:Y:S01]  /*01c0*/  LDG.E R3, desc[UR4][R2.64] ;  /* 0x0000000402037981 */ /* 0x000ea2000c1e1900 */
[----:B0-----:R-:W-:-:S04]  /*01d0*/  IMAD.WIDE.U32 R8, R6, 0x200, R8 ;  /* 0x0000020006087825 */ /* 0x001fc800078e0008 */
[----:B------:R-:W-:-:S05]  /*01e0*/  IMAD.WIDE R8, R7, 0x4, R8 ;  /* 0x0000000407087825 */ /* 0x000fca00078e0208 */
[----:B--2---:R1:W-:Y:S02]  /*01f0*/  STG.E desc[UR4][R8.64], R3 ;  /* 0x0000000308007986 */ /* 0x0043e4000c101904 */
.L_x_1:
[----:B------:R-:W-:Y:S05]  /*0200*/  BSYNC.RECONVERGENT B0 ;  /* 0x0000000000007941 */ /* 0x000fea0003800200 */
.L_x_0:
[----:B------:R-:W-:Y:S05]  /*0210*/  @!P0 EXIT ;  /* 0x000000000000894d */ /* 0x000fea0003800000 */
[----:B01----:R-:W0:Y:S01]  /*0220*/  LDC.64 R2, c[0x4][0x8] ;  /* 0x01000200ff027b82 */ /* 0x003e220000000a00 */
[----:B------:R-:W2:Y:S04]  /*0230*/  LDG.E R0, desc[UR4][R4.64] ;  /* 0x0000000404007981 */ /* 0x000ea8000c1e1900 */
[----:B------:R-:W3:Y:S04]  /*0240*/  LDG.E R27, desc[UR4][R4.64+0x4] ;  /* 0x00000404041b7981 */ /* 0x000ee8000c1e1900 */
[----:B------:R-:W4:Y:S04]  /*0250*/  LDG.E R19, desc[UR4][R4.64+0x8] ;  /* 0x0000080404137981 */ /* 0x000f28000c1e1900 */
[----:B------:R-:W5:Y:S04]  /*0260*/  LDG.E R17, desc[UR4][R4.64+0xc] ;  /* 0x00000c0404117981 */ /* 0x000f68000c1e1900 */
[----:B------:R-:W5:Y:S04]  /*0270*/  LDG.E R14, desc[UR4][R4.64+0x10] ;  /* 0x00001004040e7981 */ /* 0x000f68000c1e1900 */
[----:B------:R-:W5:Y:S01]  /*0280*/  LDG.E R12, desc[UR4][R4.64+0x14] ;  /* 0x00001404040c7981 */ /* 0x000f62000c1e1900 */
[----:B0-----:R-:W-:-:S03]  /*0290*/  IMAD.WIDE R2, R7, 0x4, R2 ;  /* 0x0000000407027825 */ /* 0x001fc600078e0202 */
[----:B------:R-:W5:Y:S04]  /*02a0*/  LDG.E R10, desc[UR4][R4.64+0x18] ;  /* 0x00001804040a7981 */ /* 0x000f68000c1e1900 */
[----:B------:R-:W2:Y:S04]  /*02b0*/  LDG.E R23, desc[UR4][R2.64] ;  /* 0x0000000402177981 */ /* 0x000ea8000c1e1900 */
[----:B------:R-:W3:Y:S04]  /*02c0*/  LDG.E R20, desc[UR4][R2.64+0x200] ;  /* 0x0002000402147981 */ /* 0x000ee8000c1e1900 */
[----:B------:R-:W4:Y:S04]  /*02d0*/  LDG.E R16, desc[UR4][R2.64+0x400] ;  /* 0x0004000402107981 */ /* 0x000f28000c1e1900 */
[----:B------:R-:W5:Y:S04]  /*02e0*/  LDG.E R24, desc[UR4][R2.64+0x600] ;  /* 0x0006000402187981 */ /* 0x000f68000c1e1900 */
        /* <DEDUP_REMOVED lines=10> */
[----:B------:R-:W5:Y:S01]  /*0390*/  LDG.E R29, desc[UR4][R2.64+0xfe00] ;  /* 0x00fe0004021d7981 */ /* 0x000f62000c1e1900 */
[----:B--2---:R-:W-:-:S03]  /*03a0*/  FFMA R0, R0, R23, RZ ;  /* 0x0000001700007223 */ /* 0x004fc600000000ff */
[----:B------:R-:W2:Y:S01]  /*03b0*/  LDG.E R23, desc[UR4][R2.64+0x1400] ;  /* 0x0014000402177981 */ /* 0x000ea2000c1e1900 */
[----:B---3--:R-:W-:-:S03]  /*03c0*/  FFMA R0, R27, R20, R0 ;  /* 0x000000141b007223 */ /* 0x008fc60000000000 */
[----:B------:R-:W2:Y:S01]  /*03d0*/  LDG.E R20, desc[UR4][R4.64+0x28] ;  /* 0x0000280404147981 */ /* 0x000ea2000c1e1900 */
[----:B----4-:R-:W-:-:S03]  /*03e0*/  FFMA R0, R19, R16, R0 ;  /* 0x0000001013007223 */ /* 0x010fc60000000000 */
[----:B------:R-:W3:Y:S04]  /*03f0*/  LDG.E R16, desc[UR4][R4.64+0x2c] ;  /* 0x00002c0404107981 */ /* 0x000ee8000c1e1900 */
[----:B------:R-:W3:Y:S01]  /*0400*/  LDG.E R19, desc[UR4][R2.64+0x1600] ;  /* 0x0016000402137981 */ /* 0x000ee2000c1e1900 */
[----:B-----5:R-:W-:-:S03]  /*0410*/  FFMA R27, R17, R24, R0 ;  /* 0x00000018111b7223 */ /* 0x020fc60000000000 */
[----:B------:R-:W4:Y:S01]  /*0420*/  LDG.E R0, desc[UR4][R4.64+0x30] ;  /* 0x0000300404007981 */ /* 0x000f22000c1e1900 */
[----:B------:R-:W-:-:S03]  /*0430*/  FFMA R27, R14, R15, R27 ;  /* 0x0000000f0e1b7223 */ /* 0x000fc6000000001b */
[----:B------:R-:W4:Y:S01]  /*0440*/  LDG.E R17, desc[UR4][R2.64+0x1800] ;  /* 0x0018000402117981 */ /* 0x000f22000c1e1900 */
[----:B------:R-:W-:-:S03]  /*0450*/  FFMA R27, R12, R13, R27 ;  /* 0x0000000d0c1b7223 */ /* 0x000fc6000000001b */
[----:B------:R-:W5:Y:S04]  /*0460*/  LDG.E R14, desc[UR4][R4.64+0x34] ;  /* 0x00003404040e7981 */ /* 0x000f68000c1e1900 */
[----:B------:R-:W5:Y:S01]  /*0470*/  LDG.E R15, desc[UR4][R2.64+0x1a00] ;  /* 0x001a0004020f7981 */ /* 0x000f62000c1e1900 */
[----:B------:R-:W-:-:S03]  /*0480*/  FFMA R27, R10, R11, R27 ;  /* 0x0000000b0a1b7223 */ /* 0x000fc6000000001b */
[----:B------:R-:W5:Y:S04]  /*0490*/  LDG.E R12, desc[UR4][R4.64+0x38] ;  /* 0x00003804040c7981 */ /* 0x000f68000c1e1900 */
[----:B------:R-:W5:Y:S04]  /*04a0*/  LDG.E R13, desc[UR4][R2.64+0x1c00] ;  /* 0x001c0004020d7981 */ /* 0x000f68000c1e1900 */
[----:B------:R-:W5:Y:S04]  /*04b0*/  LDG.E R10, desc[UR4][R4.64+0x3c] ;  /* 0x00003c04040a7981 */ /* 0x000f68000c1e1900 */
[----:B------:R-:W5:Y:S01]  /*04c0*/  LDG.E R11, desc[UR4][R2.64+0x1e00] ;  /* 0x001e0004020b7981 */ /* 0x000f62000c1e1900 */
[----:B------:R-:W-:-:S03]  /*04d0*/  FFMA R27, R8, R9, R27 ;  /* 0x00000009081b7223 */ /* 0x000fc6000000001b */
[----:B------:R-:W5:Y:S01]  /*04e0*/  LDG.E R8, desc[UR4][R4.64+0x40] ;  /* 0x0000400404087981 */ /* 0x000f62000c1e1900 */
[----:B------:R-:W-:-:S03]  /*04f0*/  FFMA R27, R18, R21, R27 ;  /* 0x00000015121b7223 */ /* 0x000fc6000000001b */
[----:B------:R-:W5:Y:S01]  /*0500*/  LDG.E R9, desc[UR4][R2.64+0x2000] ;  /* 0x0020000402097981 */ /* 0x000f62000c1e1900 */
[----:B------:R-:W-:-:S03]  /*0510*/  FFMA R27, R22, R25, R27 ;  /* 0x00000019161b7223 */ /* 0x000fc6000000001b */
[----:B------:R-:W5:Y:S04]  /*0520*/  LDG.E R18, desc[UR4][R4.64+0x44] ;  /* 0x0000440404127981 */ /* 0x000f68000c1e1900 */
[----:B------:R-:W5:Y:S04]  /*0530*/  LDG.E R21, desc[UR4][R2.64+0x2200] ;  /* 0x0022000402157981 */ /* 0x000f68000c1e1900 */
[----:B------:R-:W5:Y:S04]  /*0540*/  LDG.E R22, desc[UR4][R4.64+0x48] ;  /* 0x0000480404167981 */ /* 0x000f68000c1e1900 */
[----:B------:R-:W5:Y:S01]  /*0550*/  LDG.E R25, desc[UR4][R2.64+0x2400] ;  /* 0x0024000402197981 */ /* 0x000f62000c1e1900 */
[----:B--2---:R-:W-:-:S03]  /*0560*/  FFMA R27, R20, R23, R27 ;  /* 0x00000017141b7223 */ /* 0x004fc6000000001b */
[----:B------:R-:W2:Y:S04]  /*0570*/  LDG.E R20, desc[UR4][R4.64+0x4c] ;  /* 0x00004c0404147981 */ /* 0x000ea8000c1e1900 */
[----:B------:R-:W2:Y:S01]  /*0580*/  LDG.E R23, desc[UR4][R2.64+0x2600] ;  /* 0x0026000402177981 */ /* 0x000ea2000c1e1900 */
[----:B---3--:R-:W-:-:S03]  /*0590*/  FFMA R27, R16, R19, R27 ;  /* 0x00000013101b7223 */ /* 0x008fc6000000001b */
[----:B------:R-:W3:Y:S04]  /*05a0*/  LDG.E R16, desc[UR4][R4.64+0x50] ;  /* 0x0000500404107981 */ /* 0x000ee8000c1e1900 */
[----:B------:R-:W3:Y:S01]  /*05b0*/  LDG.E R19, desc[UR4][R2.64+0x2800] ;  /* 0x0028000402137981 */ /* 0x000ee2000c1e1900 */
[----:B----4-:R-:W-:-:S03]  /*05c0*/  FFMA R27, R0, R17, R27 ;  /* 0x00000011001b7223 */ /* 0x010fc6000000001b */
[----:B------:R-:W4:Y:S04]  /*05d0*/  LDG.E R0, desc[UR4][R4.64+0x54] ;  /* 0x0000540404007981 */ /* 0x000f28000c1e1900 */
[----:B------:R-:W4:Y:S01]  /*05e0*/  LDG.E R17, desc[UR4][R2.64+0x2a00] ;  /* 0x002a000402117981 */ /* 0x000f22000c1e1900 */
[----:B-----5:R-:W-:-:S03]  /*05f0*/  FFMA R27, R14, R15, R27 ;  /* 0x0000000f0e1b7223 */ /* 0x020fc6000000001b */
[----:B------:R-:W5:Y:S04]  /*0600*/  LDG.E R14, desc[UR4][R4.64+0x58] ;  /* 0x00005804040e7981 */ /* 0x000f68000c1e1900 */
[----:B------:R-:W5:Y:S01]  /*0610*/  LDG.E R15, desc[UR4][R2.64+0x2c00] ;  /* 0x002c0004020f7981 */ /* 0x000f62000c1e1900 */
[----:B------:R-:W-:-:S03]  /*0620*/  FFMA R27, R12, R13, R27 ;  /* 0x0000000d0c1b7223 */ /* 0x000fc6000000001b */
        /* <DEDUP_REMOVED lines=310> */
[----:B------:R0:W5:Y:S02]  /*1990*/  LDG.E R25, desc[UR4][R2.64+0xfc00] ;  /* 0x00fc000402197981 */ /* 0x000164000c1e1900 */
[----:B0-----:R-:W-:Y:S01]  /*19a0*/  LEA R3, R6, R7, 0x7 ;  /* 0x0000000706037211 */ /* 0x001fe200078e38ff */
[----:B--2---:R-:W-:-:S04]  /*19b0*/  FFMA R9, R20, R23, R9 ;  /* 0x0000001714097223 */ /* 0x004fc80000000009 */
[----:B---3--:R-:W-:Y:S02]  /*19c0*/  FFMA R16, R16, R19, R9 ;  /* 0x0000001310107223 */ /* 0x008fe40000000009 */
[----:B------:R-:W0:Y:S02]  /*19d0*/  LDC.64 R8, c[0x4][0x10] ;  /* 0x01000400ff087b82 */ /* 0x000e240000000a00 */
[----:B----4-:R-:W-:-:S04]  /*19e0*/  FFMA R17, R17, R0, R16 ;  /* 0x0000000011117223 */ /* 0x010fc80000000010 */
[----:B-----5:R-:W-:Y:S02]  /*19f0*/  FFMA R0, R14, R15, R17 ;  /* 0x0000000f0e007223 */ /* 0x020fe40000000011 */
[----:B------:R-:W1:Y:S02]  /*1a00*/  LDC.64 R14, c[0x0][0x390] ;  /* 0x0000e400ff0e7b82 */ /* 0x000e640000000a00 */
[----:B------:R-:W-:-:S04]  /*1a10*/  FFMA R13, R13, R12, R0 ;  /* 0x0000000c0d0d7223 */ /* 0x000fc80000000000 */
[----:B------:R-:W-:Y:S01]  /*1a20*/  FFMA R11, R10, R11, R13 ;  /* 0x0000000b0a0b7223 */ /* 0x000fe2000000000d */
[----:B0-----:R-:W-:-:S04]  /*1a30*/  IMAD.WIDE.U32 R8, R6, 0x200, R8 ;  /* 0x0000020006087825 */ /* 0x001fc800078e0008 */
[----:B------:R-:W-:-:S04]  /*1a40*/  FFMA R11, R24, R27, R11 ;  /* 0x0000001b180b7223 */ /* 0x000fc8000000000b */
[----:B------:R-:W-:Y:S01]  /*1a50*/  FFMA R11, R18, R21, R11 ;  /* 0x00000015120b7223 */ /* 0x000fe2000000000b */
[----:B------:R-:W-:-:S04]  /*1a60*/  IMAD.WIDE R8, R7, 0x4, R8 ;  /* 0x0000000407087825 */ /* 0x000fc800078e0208 */
[----:B------:R-:W-:Y:S01]  /*1a70*/  FFMA R11, R22, R25, R11 ;  /* 0x00000019160b7223 */ /* 0x000fe2000000000b */
[----:B-1----:R-:W-:-:S04]  /*1a80*/  IMAD.WIDE R14, R3, 0x4, R14 ;  /* 0x00000004030e7825 */ /* 0x002fc800078e020e */
[----:B------:R-:W-:-:S05]  /*1a90*/  FFMA R11, R26, R29, R11 ;  /* 0x0000001d1a0b7223 */ /* 0x000fca000000000b */
[----:B------:R-:W-:Y:S04]  /*1aa0*/  STG.E desc[UR4][R8.64], R11 ;  /* 0x0000000b08007986 */ /* 0x000fe8000c101904 */
[----:B------:R-:W-:Y:S01]  /*1ab0*/  STG.E desc[UR4][R14.64], R11 ;  /* 0x0000000b0e007986 */ /* 0x000fe2000c101904 */
[----:B------:R-:W-:Y:S05]  /*1ac0*/  EXIT ;  /* 0x000000000000794d */ /* 0x000fea0003800000 */
.L_x_2:
[----:B------:R-:W-:-:S00]  /*1ad0*/  BRA `(.L_x_2) ;  /* 0xfffffffc00fc7947 */ /* 0x000fc0000383ffff */
[----:B------:R-:W-:-:S00]  /*1ae0*/  NOP ;  /* 0x0000000000007918 */ /* 0x000fc00000000000 */
        /* <DEDUP_REMOVED lines=9> */
.L_x_3:


//--------------------- .nv.shared.reserved.0     --------------------------
	.section	.nv.shared.reserved.0,"aw",@nobits
	.weak		__nv_reservedSMEM_offset_0_alias
	.size		__nv_reservedSMEM_offset_0_alias, 0, 64
	.other		__nv_reservedSMEM_offset_0_alias,@"STO_CUDA_RESERVED_SHARED STV_DEFAULT"
__nv_reservedSMEM_offset_0_alias:
	.zero		0
	.zero		64


//--------------------- .nv.global                --------------------------
	.section	.nv.global,"aw",@nobits
	.align	4
.nv.global:
	.type		result,@object
	.size		result,(x - result)
result:
	.zero		32768
	.type		x,@object
	.size		x,(w - x)
x:
	.zero		32768
	.type		w,@object
	.size		w,(.L_1 - w)
w:
	.zero		65536
.L_1:


//--------------------- .nv.constant0._Z21linear_tile_64_kernelPfS_S_ --------------------------
	.section	.nv.constant0._Z21linear_tile_64_kernelPfS_S_,"a",@progbits
	.sectionflags	@""
	.align	4
.nv.constant0._Z21linear_tile_64_kernelPfS_S_:
	.zero		920


//--------------------- SYMBOLS --------------------------

	.type		.nv.reservedSmem.offset0,@object
	.size		.nv.reservedSmem.offset0,0x4
